	.headerflags	@"EF_CUDA_TEXMODE_UNIFIED EF_CUDA_64BIT_ADDRESS EF_CUDA_ACCELERATORS EF_CUDA_SM90 EF_CUDA_VIRTUAL_SM(EF_CUDA_SM90)"
	.elftype	@"ET_EXEC"


//--------------------- .nv.info                  --------------------------
	.section	.nv.info,"",@"SHT_CUDA_INFO"
	.align	4


	//----- nvinfo : EIATTR_REGCOUNT
	.align		4
        /*0000*/ 	.byte	0x04, 0x2f
        /*0002*/ 	.short	(.L_1 - .L_0)
	.align		4
.L_0:
        /*0004*/ 	.word	index@(triton_mm)
        /*0008*/ 	.word	0x00000028


	//----- nvinfo : EIATTR_MIN_STACK_SIZE
	.align		4
.L_1:
        /*000c*/ 	.byte	0x04, 0x12
        /*000e*/ 	.short	(.L_3 - .L_2)
	.align		4
.L_2:
        /*0010*/ 	.word	index@(triton_mm)
        /*0014*/ 	.word	0x00000000


	//----- nvinfo : EIATTR_FRAME_SIZE
	.align		4
.L_3:
        /*0018*/ 	.byte	0x04, 0x11
        /*001a*/ 	.short	(.L_5 - .L_4)
	.align		4
.L_4:
        /*001c*/ 	.word	index@(triton_mm)
        /*0020*/ 	.word	0x00000000


	//----- nvinfo : EIATTR_MIN_STACK_SIZE
	.align		4
.L_5:
        /*0024*/ 	.byte	0x04, 0x12
        /*0026*/ 	.short	(.L_7 - .L_6)
	.align		4
.L_6:
        /*0028*/ 	.word	index@(triton_mm)
        /*002c*/ 	.word	0x00000000
.L_7:


//--------------------- .nv.info.triton_mm        --------------------------
	.section	.nv.info.triton_mm,"",@"SHT_CUDA_INFO"
	.sectionflags	@""
	.align	4


	//----- nvinfo : EIATTR_CUDA_API_VERSION
	.align		4
        /*0000*/ 	.byte	0x04, 0x37
        /*0002*/ 	.short	(.L_9 - .L_8)
.L_8:
        /*0004*/ 	.word	0x0000007c


	//----- nvinfo : EIATTR_KPARAM_INFO
	.align		4
.L_9:
        /*0008*/ 	.byte	0x04, 0x17
        /*000a*/ 	.short	(.L_11 - .L_10)
.L_10:
        /*000c*/ 	.word	0x00000000
        /*0010*/ 	.short	0x0002
        /*0012*/ 	.short	0x0010
        /*0014*/ 	.byte	0x00, 0xf0, 0x21, 0x00


	//----- nvinfo : EIATTR_KPARAM_INFO
	.align		4
.L_11:
        /*0018*/ 	.byte	0x04, 0x17
        /*001a*/ 	.short	(.L_13 - .L_12)
.L_12:
        /*001c*/ 	.word	0x00000000
        /*0020*/ 	.short	0x0001
        /*0022*/ 	.short	0x0008
        /*0024*/ 	.byte	0x00, 0xf0, 0x21, 0x00


	//----- nvinfo : EIATTR_KPARAM_INFO
	.align		4
.L_13:
        /*0028*/ 	.byte	0x04, 0x17
        /*002a*/ 	.short	(.L_15 - .L_14)
.L_14:
        /*002c*/ 	.word	0x00000000
        /*0030*/ 	.short	0x0000
        /*0032*/ 	.short	0x0000
        /*0034*/ 	.byte	0x00, 0xf0, 0x21, 0x00


	//----- nvinfo : EIATTR_SPARSE_MMA_MASK
	.align		4
.L_15:
        /*0038*/ 	.byte	0x03, 0x50
        /*003a*/ 	.short	0x0000


	//----- nvinfo : EIATTR_MAXREG_COUNT
	.align		4
        /*003c*/ 	.byte	0x03, 0x1b
        /*003e*/ 	.short	0x00ff


	//----- nvinfo : EIATTR_EXIT_INSTR_OFFSETS
	.align		4
        /*0040*/ 	.byte	0x04, 0x1c
        /*0042*/ 	.short	(.L_17 - .L_16)


	//   ....[0]....
.L_16:
        /*0044*/ 	.word	0x00001cd0


	//   ....[1]....
        /*0048*/ 	.word	0x00001d20


	//----- nvinfo : EIATTR_MAX_THREADS
	.align		4
.L_17:
        /*004c*/ 	.byte	0x04, 0x05
        /*004e*/ 	.short	(.L_19 - .L_18)
.L_18:
        /*0050*/ 	.word	0x00000080
        /*0054*/ 	.word	0x00000001
        /*0058*/ 	.word	0x00000001


	//----- nvinfo : EIATTR_CBANK_PARAM_SIZE
	.align		4
.L_19:
        /*005c*/ 	.byte	0x03, 0x19
        /*005e*/ 	.short	0x0018


	//----- nvinfo : EIATTR_PARAM_CBANK
	.align		4
        /*0060*/ 	.byte	0x04, 0x0a
        /*0062*/ 	.short	(.L_21 - .L_20)
	.align		4
.L_20:
        /*0064*/ 	.word	index@(.nv.constant0.triton_mm)
        /*0068*/ 	.short	0x0210
        /*006a*/ 	.short	0x0018


	//----- nvinfo : EIATTR_SW_WAR
	.align		4
.L_21:
        /*006c*/ 	.byte	0x04, 0x36
        /*006e*/ 	.short	(.L_23 - .L_22)
.L_22:
        /*0070*/ 	.word	0x00000008
.L_23:


//--------------------- .nv.callgraph             --------------------------
	.section	.nv.callgraph,"",@"SHT_CUDA_CALLGRAPH"
	.align	4
	.sectionentsize	8
	.align		4
        /*0000*/ 	.word	0x00000000
	.align		4
        /*0004*/ 	.word	0xffffffff
	.align		4
        /*0008*/ 	.word	0x00000000
	.align		4
        /*000c*/ 	.word	0xfffffffe
	.align		4
        /*0010*/ 	.word	0x00000000
	.align		4
        /*0014*/ 	.word	0xfffffffd
	.align		4
        /*0018*/ 	.word	0x00000000
	.align		4
        /*001c*/ 	.word	0xfffffffc


//--------------------- .text.triton_mm           --------------------------
	.section	.text.triton_mm,"ax",@progbits
	.sectionflags	@"SHF_BARRIERS=1"
	.align	128
        .global         triton_mm
        .type           triton_mm,@function
        .size           triton_mm,(.L_x_2 - triton_mm)
        .other          triton_mm,@"STO_CUDA_ENTRY STV_DEFAULT"
triton_mm:
.text.triton_mm:
[----:B------:R-:W1:Y:S02]  /*0000*/  LDC R1, c[0x0][0x28] ;  /* 0x00000a00ff017b82 */ /* 0x000e640000000800 */
[----:B------:R-:W2:Y:S01]  /*0010*/  S2UR UR18, SR_CTAID.X ;  /* 0x00000000001279c3 */ /* 0x000ea20000002500 */
[----:B------:R-:W-:Y:S01]  /*0020*/  ULDC.64 UR16, c[0x0][0x208] ;  /* 0x0000820000107ab9 */ /* 0x000fe20000000a00 */
[----:B------:R-:W-:-:S06]  /*0030*/  UMOV UR13, 0xffffffe0 ;  /* 0xffffffe0000d7882 */ /* 0x000fcc0000000000 */
[----:B------:R-:W3:Y:S01]  /*0040*/  LDC.64 R6, c[0x0][0x218] ;  /* 0x00008600ff067b82 */ /* 0x000ee20000000a00 */
[----:B--2---:R-:W-:-:S04]  /*0050*/  UIMAD.WIDE UR4, UR18, 0x38e38e39, URZ ;  /* 0x38e38e39120478a5 */ /* 0x004fc8000f8e023f */
[----:B------:R-:W-:-:S03]  /*0060*/  USHF.R.U32.HI UR6, URZ, 0x1f, UR5 ;  /* 0x0000001f3f067899 */ /* 0x000fc60008011605 */
[----:B------:R-:W-:Y:S01]  /*0070*/  UMOV UR4, 0xfffffff8 ;  /* 0xfffffff800047882 */ /* 0x000fe20000000000 */
[----:B------:R-:W-:-:S04]  /*0080*/  ULEA.HI.SX32 UR6, UR5, UR6, 0x18 ;  /* 0x0000000605067291 */ /* 0x000fc8000f8fc23f */
[----:B------:R-:W-:Y:S02]  /*0090*/  UIMAD UR4, UR6, UR4, 0x1 ;  /* 0x00000001060474a4 */ /* 0x000fe4000f8e0204 */
[----:B------:R-:W-:Y:S02]  /*00a0*/  UIMAD UR11, UR6, -0x480, UR18 ;  /* 0xfffffb80060b78a4 */ /* 0x000fe4000f8e0212 */
[----:B------:R-:W-:-:S04]  /*00b0*/  UISETP.LT.AND UP0, UPT, UR4, 0x8, UPT ;  /* 0x000000080400788c */ /* 0x000fc8000bf01270 */
[----:B------:R-:W-:Y:S01]  /*00c0*/  USEL UR10, UR4, 0x8, UP0 ;  /* 0x00000008040a7887 */ /* 0x000fe20008000000 */
[----:B------:R-:W-:Y:S02]  /*00d0*/  IMAD.U32 R4, RZ, RZ, UR11 ;  /* 0x0000000bff047e24 */ /* 0x000fe4000f8e00ff */
[----:B------:R-:W-:Y:S01]  /*00e0*/  UMOV UR4, URZ ;  /* 0x0000003f00047c82 */ /* 0x000fe20008000000 */
[----:B------:R-:W-:Y:S02]  /*00f0*/  ULOP3.LUT UR11, UR11, UR10, URZ, 0x3c, !UPT ;  /* 0x0000000a0b0b7292 */ /* 0x000fe4000f8e3c3f */
[----:B------:R-:W-:Y:S01]  /*0100*/  IMAD.U32 R3, RZ, RZ, UR10 ;  /* 0x0000000aff037e24 */ /* 0x000fe2000f8e00ff */
[----:B------:R-:W-:-:S04]  /*0110*/  IABS R4, R4 ;  /* 0x0000000400047213 */ /* 0x000fc80000000000 */
[-C--:B------:R-:W-:Y:S02]  /*0120*/  IABS R0, R3.reuse ;  /* 0x0000000300007213 */ /* 0x080fe40000000000 */
[----:B------:R-:W-:Y:S02]  /*0130*/  IABS R3, R3 ;  /* 0x0000000300037213 */ /* 0x000fe40000000000 */
[----:B------:R-:W-:Y:S02]  /*0140*/  R2UR UR19, R0 ;  /* 0x00000000001372ca */ /* 0x000fe400000e0000 */
[----:B------:R-:W-:Y:S02]  /*0150*/  R2UR UR12, R4 ;  /* 0x00000000040c72ca */ /* 0x000fe400000e0000 */
[----:B------:R-:W2:Y:S09]  /*0160*/  LDC.64 R4, c[0x0][0x210] ;  /* 0x00008400ff047b82 */ /* 0x000eb20000000a00 */
[----:B------:R-:W4:Y:S08]  /*0170*/  I2F.RP R0, UR19 ;  /* 0x0000001300007d06 */ /* 0x000f300008209400 */
[----:B----4-:R-:W4:Y:S02]  /*0180*/  MUFU.RCP R0, R0 ;  /* 0x0000000000007308 */ /* 0x010f240000001000 */
[----:B----4-:R-:W-:-:S02]  /*0190*/  VIADD R2, R0, 0xffffffe ;  /* 0x0ffffffe00027836 */ /* 0x010fc40000000000 */
[----:B------:R-:W-:-:S04]  /*01a0*/  IMAD.MOV R0, RZ, RZ, -R3 ;  /* 0x000000ffff007224 */ /* 0x000fc800078e0a03 */
[----:B------:R-:W4:Y:S02]  /*01b0*/  F2I.FTZ.U32.TRUNC.NTZ R2, R2 ;  /* 0x0000000200027305 */ /* 0x000f24000021f000 */
[----:B----4-:R-:W-:-:S13]  /*01c0*/  R2UR UR5, R2 ;  /* 0x00000000020572ca */ /* 0x010fda00000e0000 */
[----:B------:R-:W-:-:S04]  /*01d0*/  UIADD3 UR8, URZ, -UR5, URZ ;  /* 0x800000053f087290 */ /* 0x000fc8000fffe03f */
[----:B------:R-:W-:-:S04]  /*01e0*/  UIMAD UR8, UR8, UR19, URZ ;  /* 0x00000013080872a4 */ /* 0x000fc8000f8e023f */
[----:B------:R-:W-:Y:S01]  /*01f0*/  UIMAD.WIDE.U32 UR8, UR5, UR8, UR4 ;  /* 0x00000008050872a5 */ /* 0x000fe2000f8e0004 */
[----:B------:R-:W-:Y:S02]  /*0200*/  R2UR UR5, R0 ;  /* 0x00000000000572ca */ /* 0x000fe400000e0000 */
[----:B------:R-:W4:Y:S04]  /*0210*/  S2R R0, SR_TID.X ;  /* 0x0000000000007919 */ /* 0x000f280000002100 */
[----:B------:R-:W-:Y:S02]  /*0220*/  UMOV UR7, UR9 ;  /* 0x0000000900077c82 */ /* 0x000fe40008000000 */
[----:B------:R-:W-:Y:S02]  /*0230*/  UIMAD.WIDE.U32 UR8, UR7, UR12, URZ ;  /* 0x0000000c070872a5 */ /* 0x000fe4000f8e003f */
[----:B------:R-:W-:-:S03]  /*0240*/  ULOP3.LUT UR8, URZ, UR10, URZ, 0x33, !UPT ;  /* 0x0000000a3f087292 */ /* 0x000fc6000f8e333f */
[----:B------:R-:W-:-:S03]  /*0250*/  UIMAD UR4, UR9, UR5, UR12 ;  /* 0x00000005090472a4 */ /* 0x000fc6000f8e020c */
[----:B------:R-:W-:Y:S01]  /*0260*/  UMOV UR12, 0x3 ;  /* 0x00000003000c7882 */ /* 0x000fe20000000000 */
[----:B------:R-:W-:-:S11]  /*0270*/  UISETP.GT.U32.AND UP1, UPT, UR19, UR4, UPT ;  /* 0x000000041300728c */ /* 0x000fd6000bf24070 */
[----:B------:R-:W-:Y:S02]  /*0280*/  @!UP1 UIADD3 UR4, UR4, -UR19, URZ ;  /* 0x8000001304049290 */ /* 0x000fe4000fffe03f */
[----:B------:R-:W-:Y:S02]  /*0290*/  @!UP1 UIADD3 UR9, UR9, 0x1, URZ ;  /* 0x0000000109099890 */ /* 0x000fe4000fffe03f */
[----:B------:R-:W-:Y:S02]  /*02a0*/  UISETP.GE.U32.AND UP0, UPT, UR4, UR19, UPT ;  /* 0x000000130400728c */ /* 0x000fe4000bf06070 */
[----:B------:R-:W-:Y:S01]  /*02b0*/  UISETP.GE.AND UP1, UPT, UR11, URZ, UPT ;  /* 0x0000003f0b00728c */ /* 0x000fe2000bf26270 */
[--C-:B----4-:R-:W-:Y:S02]  /*02c0*/  SHF.R.U32.HI R26, RZ, 0x2, R0.reuse ;  /* 0x00000002ff1a7819 */ /* 0x110fe40000011600 */
[----:B------:R-:W-:Y:S02]  /*02d0*/  SHF.R.U32.HI R21, RZ, 0x5, R0 ;  /* 0x00000005ff157819 */ /* 0x000fe40000011600 */
[----:B------:R-:W-:Y:S01]  /*02e0*/  SGXT.U32 R26, R26, 0x5 ;  /* 0x000000051a1a781a */ /* 0x000fe20000000000 */
[----:B------:R-:W4:Y:S01]  /*02f0*/  S2UR UR4, SR_CgaCtaId ;  /* 0x00000000000479c3 */ /* 0x000f220000008800 */
[----:B------:R-:W-:-:S02]  /*0300*/  SGXT.U32 R21, R21, 0x2 ;  /* 0x000000021515781a */ /* 0x000fc40000000000 */
[----:B------:R-:W-:Y:S01]  /*0310*/  @UP0 UIADD3 UR9, UR9, 0x1, URZ ;  /* 0x0000000109090890 */ /* 0x000fe2000fffe03f */
[----:B------:R-:W-:Y:S01]  /*0320*/  LOP3.LUT R25, R26, 0x20, RZ, 0xfc, !PT ;  /* 0x000000201a197812 */ /* 0x000fe200078efcff */
[----:B------:R-:W-:Y:S01]  /*0330*/  UISETP.NE.AND UP0, UPT, UR10, URZ, UPT ;  /* 0x0000003f0a00728c */ /* 0x000fe2000bf05270 */
[--C-:B------:R-:W-:Y:S01]  /*0340*/  SHF.R.U32.HI R14, RZ, 0x1, R0.reuse ;  /* 0x00000001ff0e7819 */ /* 0x100fe20000011600 */
[----:B------:R-:W-:Y:S01]  /*0350*/  @!UP1 UIADD3 UR9, -UR9, URZ, URZ ;  /* 0x0000003f09099290 */ /* 0x000fe2000fffe13f */
[----:B------:R-:W-:Y:S01]  /*0360*/  LOP3.LUT R24, R0, 0x7, RZ, 0xc0, !PT ;  /* 0x0000000700187812 */ /* 0x000fe200078ec0ff */
[----:B------:R-:W-:Y:S01]  /*0370*/  UMOV UR10, 0x400 ;  /* 0x00000400000a7882 */ /* 0x000fe20000000000 */
[----:B------:R-:W-:Y:S01]  /*0380*/  SHF.R.U32.HI R23, RZ, 0x3, R0 ;  /* 0x00000003ff177819 */ /* 0x000fe20000011600 */
[----:B------:R-:W-:-:S03]  /*0390*/  USEL UR9, UR8, UR9, !UP0 ;  /* 0x0000000908097287 */ /* 0x000fc6000c000000 */
[----:B------:R-:W-:Y:S01]  /*03a0*/  SGXT.U32 R23, R23, 0x2 ;  /* 0x000000021717781a */ /* 0x000fe20000000000 */
[----:B------:R-:W-:-:S06]  /*03b0*/  USHF.L.U32 UR9, UR9, 0x6, URZ ;  /* 0x0000000609097899 */ /* 0x000fcc000800063f */
[----:B------:R-:W-:Y:S01]  /*03c0*/  IMAD.U32 R3, RZ, RZ, UR9 ;  /* 0x00000009ff037e24 */ /* 0x000fe2000f8e00ff */
[----:B------:R-:W-:Y:S01]  /*03d0*/  LOP3.LUT R2, R26, UR9, RZ, 0xfc, !PT ;  /* 0x000000091a027c12 */ /* 0x000fe2000f8efcff */
[----:B----4-:R-:W-:-:S03]  /*03e0*/  UPRMT UR10, UR4, 0x654, UR10 ;  /* 0x00000654040a7896 */ /* 0x010fc6000800000a */
[----:B------:R-:W-:Y:S01]  /*03f0*/  LOP3.LUT R8, R3, 0x20, R26, 0xfe, !PT ;  /* 0x0000002003087812 */ /* 0x000fe200078efe1a */
[----:B------:R-:W-:Y:S01]  /*0400*/  IMAD.HI R9, R2, 0x38e38e39, RZ ;  /* 0x38e38e3902097827 */ /* 0x000fe200078e02ff */
[----:B------:R-:W-:Y:S01]  /*0410*/  UIADD3 UR11, UR10, 0x1000, URZ ;  /* 0x000010000a0b7890 */ /* 0x000fe2000fffe03f */
[----:B------:R-:W-:Y:S02]  /*0420*/  UMOV UR4, URZ ;  /* 0x0000003f00047c82 */ /* 0x000fe40008000000 */
[----:B------:R-:W-:Y:S01]  /*0430*/  IMAD.SHL.U32 R3, R0, 0x8, RZ ;  /* 0x0000000800037824 */ /* 0x000fe200078e00ff */
[----:B------:R-:W-:Y:S01]  /*0440*/  SHF.R.U32.HI R10, RZ, 0x1f, R9 ;  /* 0x0000001fff0a7819 */ /* 0x000fe20000011609 */
[----:B------:R-:W-:Y:S01]  /*0450*/  IMAD.HI R11, R8, 0x38e38e39, RZ ;  /* 0x38e38e39080b7827 */ /* 0x000fe200078e02ff */
[----:B------:R-:W-:Y:S01]  /*0460*/  UMOV UR15, UR10 ;  /* 0x0000000a000f7c82 */ /* 0x000fe20008000000 */
[----:B------:R-:W-:Y:S01]  /*0470*/  UMOV UR14, UR11 ;  /* 0x0000000b000e7c82 */ /* 0x000fe20008000000 */
[----:B------:R-:W-:-:S02]  /*0480*/  LOP3.LUT R13, R3, 0x18, R0, 0x48, !PT ;  /* 0x00000018030d7812 */ /* 0x000fc400078e4800 */
[----:B------:R-:W-:Y:S02]  /*0490*/  SHF.R.U32.HI R12, RZ, 0x1f, R11 ;  /* 0x0000001fff0c7819 */ /* 0x000fe4000001160b */
[----:B------:R-:W-:Y:S01]  /*04a0*/  LEA.HI.SX32 R9, R9, R10, 0x15 ;  /* 0x0000000a09097211 */ /* 0x000fe200078faaff */
[--C-:B------:R-:W-:Y:S01]  /*04b0*/  IMAD R26, R26, 0x20, R13.reuse ;  /* 0x000000201a1a7824 */ /* 0x100fe200078e020d */
[----:B------:R-:W-:Y:S01]  /*04c0*/  LEA.HI.SX32 R11, R11, R12, 0x15 ;  /* 0x0000000c0b0b7211 */ /* 0x000fe200078faaff */
[----:B------:R-:W-:Y:S01]  /*04d0*/  IMAD R25, R25, 0x20, R13 ;  /* 0x0000002019197824 */ /* 0x000fe200078e020d */
[----:B------:R-:W-:Y:S01]  /*04e0*/  SHF.R.U32.HI R13, RZ, 0x1, R0 ;  /* 0x00000001ff0d7819 */ /* 0x000fe20000011600 */
[----:B------:R-:W-:Y:S01]  /*04f0*/  IMAD.SHL.U32 R10, R0, 0x4, RZ ;  /* 0x00000004000a7824 */ /* 0x000fe200078e00ff */
[----:B------:R-:W-:Y:S01]  /*0500*/  LOP3.LUT R3, R3, 0x18, RZ, 0xc0, !PT ;  /* 0x0000001803037812 */ /* 0x000fe200078ec0ff */
[----:B------:R-:W-:Y:S01]  /*0510*/  IMAD R2, R9, -0x2400, R2 ;  /* 0xffffdc0009027824 */ /* 0x000fe200078e0202 */
[----:B------:R-:W-:Y:S01]  /*0520*/  SHF.R.U32.HI R9, RZ, 0x3, R0 ;  /* 0x00000003ff097819 */ /* 0x000fe20000011600 */
[----:B------:R-:W-:Y:S01]  /*0530*/  IMAD R8, R11, -0x2400, R8 ;  /* 0xffffdc000b087824 */ /* 0x000fe200078e0208 */
[----:B------:R-:W-:Y:S01]  /*0540*/  LOP3.LUT R13, R10, 0x18, R13, 0x48, !PT ;  /* 0x000000180a0d7812 */ /* 0x000fe200078e480d */
[--C-:B------:R-:W-:Y:S01]  /*0550*/  IMAD R17, R2, 0xc00, R3.reuse ;  /* 0x00000c0002117824 */ /* 0x100fe200078e0203 */
[----:B------:R-:W-:Y:S01]  /*0560*/  SGXT.U32 R11, R9, 0x4 ;  /* 0x00000004090b781a */ /* 0x000fe20000000000 */
[----:B------:R-:W-:Y:S01]  /*0570*/  IMAD R3, R8, 0xc00, R3 ;  /* 0x00000c0008037824 */ /* 0x000fe200078e0203 */
[----:B------:R-:W-:Y:S01]  /*0580*/  LOP3.LUT R12, R13, 0x4, R10, 0xf8, !PT ;  /* 0x000000040d0c7812 */ /* 0x000fe200078ef80a */
[----:B---3--:R-:W-:Y:S01]  /*0590*/  IMAD.WIDE R16, R17, 0x2, R6 ;  /* 0x0000000211107825 */ /* 0x008fe200078e0206 */
[----:B------:R-:W-:-:S02]  /*05a0*/  LOP3.LUT R9, R10, 0x1c, RZ, 0xc0, !PT ;  /* 0x0000001c0a097812 */ /* 0x000fc400078ec0ff */
[----:B------:R-:W-:Y:S01]  /*05b0*/  LEA R13, R26, UR10, 0x1 ;  /* 0x0000000a1a0d7c11 */ /* 0x000fe2000f8e08ff */
[----:B------:R-:W-:Y:S01]  /*05c0*/  IMAD R11, R11, 0x20, R12 ;  /* 0x000000200b0b7824 */ /* 0x000fe200078e020c */
[----:B------:R-:W-:Y:S01]  /*05d0*/  LEA R15, R25, UR10, 0x1 ;  /* 0x0000000a190f7c11 */ /* 0x000fe2000f8e08ff */
[----:B--2---:R-:W-:Y:S01]  /*05e0*/  IMAD.WIDE.U32 R8, R9, 0x2, R4 ;  /* 0x0000000209087825 */ /* 0x004fe200078e0004 */
[----:B------:R-:W-:Y:S02]  /*05f0*/  LOP3.LUT R2, R0, 0x1f, RZ, 0xc0, !PT ;  /* 0x0000001f00027812 */ /* 0x000fe400078ec0ff */
[----:B------:R-:W-:Y:S01]  /*0600*/  LEA R27, R11, UR10, 0x1 ;  /* 0x0000000a0b1b7c11 */ /* 0x000fe2000f8e08ff */
[----:B------:R-:W-:Y:S01]  /*0610*/  IMAD.WIDE R6, R3, 0x2, R6 ;  /* 0x0000000203067825 */ /* 0x000fe200078e0206 */
[----:B------:R-:W-:Y:S02]  /*0620*/  SHF.R.U32.HI R3, RZ, 0x4, R0 ;  /* 0x00000004ff037819 */ /* 0x000fe40000011600 */
[----:B------:R-:W-:Y:S01]  /*0630*/  SHF.R.U32.HI R12, RZ, 0x3, R2 ;  /* 0x00000003ff0c7819 */ /* 0x000fe20000011602 */
[----:B------:R-:W-:Y:S01]  /*0640*/  @!PT LDS RZ, [RZ] ;  /* 0x00000000fffff984 */ /* 0x000fe20000000800 */
[----:B------:R-:W-:Y:S01]  /*0650*/  @!PT LDS RZ, [RZ] ;  /* 0x00000000fffff984 */ /* 0x000fe20000000800 */
[----:B------:R-:W-:Y:S01]  /*0660*/  @!PT LDS RZ, [RZ] ;  /* 0x00000000fffff984 */ /* 0x000fe20000000800 */
[----:B------:R-:W-:Y:S01]  /*0670*/  LDGSTS.E.64 [R27], desc[UR16][R8.64] ;  /* 0x00000000081b7fae */ /* 0x000fe2000b921a50 */
[----:B------:R-:W-:Y:S01]  /*0680*/  SGXT.U32 R3, R3, 0x1 ;  /* 0x000000010303781a */ /* 0x000fe20000000000 */
[----:B------:R-:W-:Y:S01]  /*0690*/  IMAD.SHL.U32 R11, R21, 0x8, RZ ;  /* 0x00000008150b7824 */ /* 0x000fe200078e00ff */
[----:B------:R-:W-:Y:S01]  /*06a0*/  SGXT.U32 R2, R14, 0x2 ;  /* 0x000000020e02781a */ /* 0x000fe20000000000 */
[----:B------:R-:W0:Y:S01]  /*06b0*/  LDGDEPBAR ;  /* 0x00000000000079af */ /* 0x000e220000000000 */
[----:B------:R-:W-:Y:S01]  /*06c0*/  IMAD.WIDE.U32 R4, R24, 0x8, R4 ;  /* 0x0000000818047825 */ /* 0x000fe200078e0004 */
[----:B------:R-:W-:-:S02]  /*06d0*/  IADD3 R30, P1, R16, 0x100, RZ ;  /* 0x00000100101e7810 */ /* 0x000fc40007f3e0ff */
[----:B------:R-:W-:Y:S01]  /*06e0*/  LDGSTS.E.BYPASS.128 [R13+0x1000], desc[UR16][R16.64] ;  /* 0x01000000100d7fae */ /* 0x000fe2000b901c50 */
[----:B------:R-:W-:Y:S01]  /*06f0*/  IMAD.SHL.U32 R10, R3, 0x20, RZ ;  /* 0x00000020030a7824 */ /* 0x000fe200078e00ff */
[----:B------:R-:W-:Y:S01]  /*0700*/  IADD3 R32, P0, R6, 0x100, RZ ;  /* 0x0000010006207810 */ /* 0x000fe20007f1e0ff */
[----:B------:R-:W-:Y:S01]  /*0710*/  IMAD.X R31, RZ, RZ, R17, P1 ;  /* 0x000000ffff1f7224 */ /* 0x000fe200008e0611 */
[----:B------:R-:W-:Y:S02]  /*0720*/  LDGSTS.E.BYPASS.128 [R15+0x1000], desc[UR16][R6.64] ;  /* 0x01000000060f7fae */ /* 0x000fe4000b901c50 */
[----:B------:R-:W-:Y:S01]  /*0730*/  LOP3.LUT R11, R10, R11, RZ, 0xfc, !PT ;  /* 0x0000000b0a0b7212 */ /* 0x000fe200078efcff */
[----:B------:R-:W-:Y:S01]  /*0740*/  IMAD.X R33, RZ, RZ, R7, P0 ;  /* 0x000000ffff217224 */ /* 0x000fe200000e0607 */
[----:B------:R-:W0:Y:S02]  /*0750*/  LDGDEPBAR ;  /* 0x00000000000079af */ /* 0x000e240000000000 */
[----:B------:R-:W-:Y:S01]  /*0760*/  LOP3.LUT R11, R11, 0x7, R0, 0xf8, !PT ;  /* 0x000000070b0b7812 */ /* 0x000fe200078ef800 */
[----:B------:R-:W-:Y:S04]  /*0770*/  BAR.SYNC.DEFER_BLOCKING 0x0 ;  /* 0x0000000000007b1d */ /* 0x000fe80000010000 */
[----:B------:R-:W-:-:S02]  /*0780*/  IMAD.SHL.U32 R18, R11, 0x20, RZ ;  /* 0x000000200b127824 */ /* 0x000fc400078e00ff */
[----:B------:R-:W-:Y:S01]  /*0790*/  @!PT LDS RZ, [RZ] ;  /* 0x00000000fffff984 */ /* 0x000fe20000000800 */
[----:B------:R-:W-:Y:S01]  /*07a0*/  @!PT LDS RZ, [RZ] ;  /* 0x00000000fffff984 */ /* 0x000fe20000000800 */
[----:B------:R-:W-:Y:S01]  /*07b0*/  @!PT LDS RZ, [RZ] ;  /* 0x00000000fffff984 */ /* 0x000fe20000000800 */
[----:B------:R-:W-:Y:S04]  /*07c0*/  LDGSTS.E.64 [R27+0x400], desc[UR16][R8.64+0x40] ;  /* 0x00400040081b7fae */ /* 0x000fe8000b921a50 */
[----:B------:R-:W0:Y:S04]  /*07d0*/  LDGDEPBAR ;  /* 0x00000000000079af */ /* 0x000e280000000000 */
[----:B------:R-:W-:Y:S04]  /*07e0*/  LDGSTS.E.BYPASS.128 [R13+0x2000], desc[UR16][R16.64+0x40] ;  /* 0x02000040100d7fae */ /* 0x000fe8000b901c50 */
[----:B------:R-:W-:Y:S04]  /*07f0*/  LDGSTS.E.BYPASS.128 [R15+0x2000], desc[UR16][R6.64+0x40] ;  /* 0x02000040060f7fae */ /* 0x000fe8000b901c50 */
[----:B------:R-:W0:Y:S01]  /*0800*/  LDGDEPBAR ;  /* 0x00000000000079af */ /* 0x000e220000000000 */
[----:B------:R-:W-:Y:S06]  /*0810*/  BAR.SYNC.DEFER_BLOCKING 0x0 ;  /* 0x0000000000007b1d */ /* 0x000fec0000010000 */
        /* <DEDUP_REMOVED lines=12> */
[----:B------:R2:W-:Y:S04]  /*08e0*/  LDGSTS.E.64 [R27+0xc00], desc[UR16][R8.64+0xc0] ;  /* 0x00c000c0081b7fae */ /* 0x0005e8000b921a50 */
[----:B------:R-:W0:Y:S04]  /*08f0*/  LDGDEPBAR ;  /* 0x00000000000079af */ /* 0x000e280000000000 */
[----:B------:R3:W-:Y:S04]  /*0900*/  LDGSTS.E.BYPASS.128 [R13+0x4000], desc[UR16][R16.64+0xc0] ;  /* 0x040000c0100d7fae */ /* 0x0007e8000b901c50 */
[----:B------:R4:W-:Y:S01]  /*0910*/  LDGSTS.E.BYPASS.128 [R15+0x4000], desc[UR16][R6.64+0xc0] ;  /* 0x040000c0060f7fae */ /* 0x0009e2000b901c50 */
[----:B--2---:R-:W-:-:S02]  /*0920*/  SGXT.U32 R9, R12, 0x1 ;  /* 0x000000010c09781a */ /* 0x004fc40000000000 */
[-C--:B------:R-:W-:Y:S01]  /*0930*/  LOP3.LUT R8, R3, R2.reuse, RZ, 0x3c, !PT ;  /* 0x0000000203087212 */ /* 0x080fe200078e3cff */
[----:B------:R-:W0:Y:S01]  /*0940*/  LDGDEPBAR ;  /* 0x00000000000079af */ /* 0x000e220000000000 */
[----:B------:R-:W-:Y:S01]  /*0950*/  LOP3.LUT R3, R2, 0x2, R3, 0x1e, !PT ;  /* 0x0000000202037812 */ /* 0x000fe200078e1e03 */
[C---:B------:R-:W-:Y:S01]  /*0960*/  IMAD R19, R9.reuse, 0x8, R24 ;  /* 0x0000000809137824 */ /* 0x040fe200078e0218 */
[----:B------:R-:W-:Y:S01]  /*0970*/  LOP3.LUT R9, R9, R2, RZ, 0x3c, !PT ;  /* 0x0000000209097212 */ /* 0x000fe200078e3cff */
[----:B------:R-:W-:Y:S01]  /*0980*/  IMAD.SHL.U32 R8, R8, 0x8, RZ ;  /* 0x0000000808087824 */ /* 0x000fe200078e00ff */
[----:B------:R-:W-:Y:S01]  /*0990*/  LOP3.LUT R2, R2, 0x2, R23, 0x1e, !PT ;  /* 0x0000000202027812 */ /* 0x000fe200078e1e17 */
[----:B------:R-:W-:Y:S01]  /*09a0*/  IMAD.SHL.U32 R19, R19, 0x20, RZ ;  /* 0x0000002013137824 */ /* 0x000fe200078e00ff */
[----:B---3--:R-:W-:Y:S01]  /*09b0*/  CS2R R16, SRZ ;  /* 0x0000000000107805 */ /* 0x008fe2000001ff00 */
[----:B------:R-:W-:Y:S01]  /*09c0*/  IMAD.SHL.U32 R9, R9, 0x8, RZ ;  /* 0x0000000809097824 */ /* 0x000fe200078e00ff */
[----:B----4-:R-:W-:Y:S01]  /*09d0*/  CS2R R6, SRZ ;  /* 0x0000000000067805 */ /* 0x010fe2000001ff00 */
[----:B------:R-:W-:Y:S01]  /*09e0*/  IMAD.SHL.U32 R28, R3, 0x8, RZ ;  /* 0x00000008031c7824 */ /* 0x000fe200078e00ff */
[----:B------:R-:W-:-:S02]  /*09f0*/  LOP3.LUT R22, R19, R8, RZ, 0xfc, !PT ;  /* 0x0000000813167212 */ /* 0x000fc400078efcff */
[----:B------:R-:W-:Y:S02]  /*0a00*/  LOP3.LUT R20, R18, R9, RZ, 0xfc, !PT ;  /* 0x0000000912147212 */ /* 0x000fe400078efcff */
[----:B------:R-:W-:Y:S02]  /*0a10*/  LEA R8, R22, UR10, 0x1 ;  /* 0x0000000a16087c11 */ /* 0x000fe4000f8e08ff */
[----:B------:R-:W-:Y:S02]  /*0a20*/  LEA R12, R20, UR10, 0x1 ;  /* 0x0000000a140c7c11 */ /* 0x000fe4000f8e08ff */
[----:B------:R-:W-:Y:S01]  /*0a30*/  LOP3.LUT R3, R19, R28, RZ, 0xfc, !PT ;  /* 0x0000001c13037212 */ /* 0x000fe200078efcff */
[----:B------:R-:W-:Y:S01]  /*0a40*/  IMAD.SHL.U32 R19, R2, 0x8, RZ ;  /* 0x0000000802137824 */ /* 0x000fe200078e00ff */
[----:B------:R-:W-:Y:S01]  /*0a50*/  IADD3 R28, P2, R4, 0x100, RZ ;  /* 0x00000100041c7810 */ /* 0x000fe20007f5e0ff */
[----:B------:R-:W-:-:S04]  /*0a60*/  DEPBAR.LE SB0, 0x6 ;  /* 0x000081800000791a */ /* 0x000fc80000000000 */
[----:B------:R-:W-:Y:S01]  /*0a70*/  BAR.SYNC.DEFER_BLOCKING 0x0 ;  /* 0x0000000000007b1d */ /* 0x000fe20000010000 */
[----:B------:R-:W-:Y:S01]  /*0a80*/  LOP3.LUT R2, R18, R19, RZ, 0xfc, !PT ;  /* 0x0000001312027212 */ /* 0x000fe200078efcff */
[----:B------:R-:W-:Y:S01]  /*0a90*/  IMAD.X R29, RZ, RZ, R5, P2 ;  /* 0x000000ffff1d7224 */ /* 0x000fe200010e0605 */
[----:B------:R-:W-:Y:S02]  /*0aa0*/  CS2R R4, SRZ ;  /* 0x0000000000047805 */ /* 0x000fe4000001ff00 */
[----:B------:R-:W-:Y:S01]  /*0ab0*/  CS2R R18, SRZ ;  /* 0x0000000000127805 */ /* 0x000fe2000001ff00 */
[----:B------:R-:W2:Y:S04]  /*0ac0*/  LDSM.16.M88.4 R8, [R8] ;  /* 0x000000000808783b */ /* 0x000ea80000000200 */
[----:B------:R-:W3:Y:S02]  /*0ad0*/  LDSM.16.M88.4 R12, [R12+0x1000] ;  /* 0x001000000c0c783b */ /* 0x000ee40000000200 */
.L_x_0:
[----:B-123--:R-:W-:Y:S01]  /*0ae0*/  HMMA.16816.F32.BF16 R4, R8, R12, R4 ;  /* 0x0000000c0804723c */ /* 0x00efe20000041804 */
[----:B------:R-:W-:Y:S02]  /*0af0*/  UIADD3 UR12, UR12, 0x1, URZ ;  /* 0x000000010c0c7890 */ /* 0x000fe4000fffe03f */
[----:B------:R-:W-:Y:S02]  /*0b00*/  UIADD3 UR4, UR4, 0x1, URZ ;  /* 0x0000000104047890 */ /* 0x000fe4000fffe03f */
[----:B------:R-:W-:Y:S01]  /*0b10*/  UISETP.GE.AND UP2, UPT, UR12, 0x4, UPT ;  /* 0x000000040c00788c */ /* 0x000fe2000bf46270 */
[----:B------:R-:W-:Y:S01]  /*0b20*/  HMMA.16816.F32.BF16 R8, R8, R14, R16 ;  /* 0x0000000e0808723c */ /* 0x000fe20000041810 */
[----:B------:R-:W-:Y:S02]  /*0b30*/  LEA R12, R3, UR15, 0x1 ;  /* 0x0000000f030c7c11 */ /* 0x000fe4000f8e08ff */
[----:B------:R-:W-:-:S04]  /*0b40*/  USEL UR12, UR12, URZ, !UP2 ;  /* 0x0000003f0c0c7287 */ /* 0x000fc8000d000000 */
[----:B------:R-:W-:Y:S01]  /*0b50*/  LEA R16, R2, UR14, 0x1 ;  /* 0x0000000e02107c11 */ /* 0x000fe2000f8e08ff */
[----:B------:R-:W-:Y:S01]  /*0b60*/  LDSM.16.M88.4 R12, [R12] ;  /* 0x000000000c0c783b */ /* 0x000fe20000000200 */
[----:B------:R-:W-:Y:S01]  /*0b70*/  UIADD3 UR14, UR13, 0x20, URZ ;  /* 0x000000200d0e7890 */ /* 0x000fe2000fffe03f */
[----:B------:R-:W-:-:S03]  /*0b80*/  IMAD.U32 R34, RZ, RZ, UR12 ;  /* 0x0000000cff227e24 */ /* 0x000fc6000f8e00ff */
[----:B------:R-:W1:Y:S01]  /*0b90*/  LDSM.16.M88.4 R16, [R16] ;  /* 0x000000001010783b */ /* 0x000e620000000200 */
[----:B------:R-:W-:Y:S02]  /*0ba0*/  UISETP.GE.U32.AND UP1, UPT, UR14, 0xb80, UPT ;  /* 0x00000b800e00788c */ /* 0x000fe4000bf26070 */
[----:B------:R-:W-:Y:S02]  /*0bb0*/  ULEA UR14, UR12, UR11, 0xc ;  /* 0x0000000b0c0e7291 */ /* 0x000fe4000f8e603f */
[----:B------:R-:W-:Y:S01]  /*0bc0*/  UIADD3 UR12, UR12, 0x1, URZ ;  /* 0x000000010c0c7890 */ /* 0x000fe2000fffe03f */
[----:B------:R-:W-:Y:S01]  /*0bd0*/  BAR.SYNC.DEFER_BLOCKING 0x0 ;  /* 0x0000000000007b1d */ /* 0x000fe20000010000 */
[----:B------:R-:W-:Y:S01]  /*0be0*/  PLOP3.LUT P0, PT, PT, PT, UP1, 0x80, 0x0 ;  /* 0x000000000000781c */ /* 0x000fe20003f0f018 */
[----:B------:R-:W-:Y:S01]  /*0bf0*/  UISETP.GE.AND UP1, UPT, UR4, 0x4, UPT ;  /* 0x000000040400788c */ /* 0x000fe2000bf26270 */
[----:B------:R-:W-:Y:S01]  /*0c00*/  LEA R35, R26, UR14, 0x1 ;  /* 0x0000000e1a237c11 */ /* 0x000fe2000f8e08ff */
[----:B------:R-:W-:Y:S01]  /*0c10*/  UISETP.GE.AND UP2, UPT, UR12, 0x4, UPT ;  /* 0x000000040c00788c */ /* 0x000fe2000bf46270 */
[----:B------:R-:W-:Y:S01]  /*0c20*/  LEA R37, R25, UR14, 0x1 ;  /* 0x0000000e19257c11 */ /* 0x000fe2000f8e08ff */
[----:B------:R-:W-:-:S02]  /*0c30*/  USEL UR4, UR4, URZ, !UP1 ;  /* 0x0000003f04047287 */ /* 0x000fc4000c800000 */
[----:B------:R-:W-:Y:S02]  /*0c40*/  USEL UR12, UR12, URZ, !UP2 ;  /* 0x0000003f0c0c7287 */ /* 0x000fe4000d000000 */
[----:B------:R-:W-:Y:S02]  /*0c50*/  ULEA UR14, UR4, UR10, 0xa ;  /* 0x0000000a040e7291 */ /* 0x000fe4000f8e503f */
[----:B------:R-:W-:Y:S02]  /*0c60*/  ULEA UR15, UR4, UR11, 0xc ;  /* 0x0000000b040f7291 */ /* 0x000fe4000f8e603f */
[----:B------:R-:W-:Y:S01]  /*0c70*/  UIADD3 UR4, UR4, 0x1, URZ ;  /* 0x0000000104047890 */ /* 0x000fe2000fffe03f */
[----:B-1----:R-:W-:Y:S06]  /*0c80*/  HMMA.16816.F32.BF16 R4, R12, R16, R4 ;  /* 0x000000100c04723c */ /* 0x002fec0000041804 */
[----:B------:R-:W-:Y:S01]  /*0c90*/  HMMA.16816.F32.BF16 R8, R12, R18, R8 ;  /* 0x000000120c08723c */ /* 0x000fe20000041808 */
[----:B------:R-:W-:Y:S01]  /*0ca0*/  IMAD R17, R34, 0x400, R27 ;  /* 0x0000040022117824 */ /* 0x000fe200078e021b */
[----:B------:R-:W-:-:S04]  /*0cb0*/  LEA R34, R22, UR14, 0x1 ;  /* 0x0000000e16227c11 */ /* 0x000fc8000f8e08ff */
[----:B------:R-:W-:Y:S01]  /*0cc0*/  @!PT LDS RZ, [RZ] ;  /* 0x00000000fffff984 */ /* 0x000fe20000000800 */
[----:B------:R-:W-:Y:S01]  /*0cd0*/  @!PT LDS RZ, [RZ] ;  /* 0x00000000fffff984 */ /* 0x000fe20000000800 */
[----:B------:R-:W-:Y:S01]  /*0ce0*/  @!PT LDS RZ, [RZ] ;  /* 0x00000000fffff984 */ /* 0x000fe20000000800 */
[----:B------:R-:W-:Y:S04]  /*0cf0*/  LDGSTS.E.64 [R17], desc[UR16][R28.64], !P0 ;  /* 0x000000001c117fae */ /* 0x000fe8000c121a50 */
[----:B------:R-:W0:Y:S04]  /*0d00*/  LDGDEPBAR ;  /* 0x00000000000079af */ /* 0x000e280000000000 */
[----:B------:R1:W-:Y:S04]  /*0d10*/  LDGSTS.E.BYPASS.128 [R35], desc[UR16][R30.64], !P0 ;  /* 0x000000001e237fae */ /* 0x0003e8000c101c50 */
[----:B------:R2:W-:Y:S04]  /*0d20*/  LDGSTS.E.BYPASS.128 [R37], desc[UR16][R32.64], !P0 ;  /* 0x0000000020257fae */ /* 0x0005e8000c101c50 */
[----:B------:R-:W0:Y:S01]  /*0d30*/  LDGDEPBAR ;  /* 0x00000000000079af */ /* 0x000e220000000000 */
[----:B-1----:R-:W-:Y:S01]  /*0d40*/  LEA R35, R20, UR15, 0x1 ;  /* 0x0000000f14237c11 */ /* 0x002fe2000f8e08ff */
[----:B------:R-:W-:-:S04]  /*0d50*/  DEPBAR.LE SB0, 0x6 ;  /* 0x000081800000791a */ /* 0x000fc80000000000 */
[----:B------:R-:W-:Y:S06]  /*0d60*/  BAR.SYNC.DEFER_BLOCKING 0x0 ;  /* 0x0000000000007b1d */ /* 0x000fec0000010000 */
[----:B------:R1:W-:Y:S04]  /*0d70*/  LDSM.16.M88.4 R12, [R34] ;  /* 0x00000000220c783b */ /* 0x0003e80000000200 */
[----:B------:R-:W3:Y:S01]  /*0d80*/  LDSM.16.M88.4 R16, [R35] ;  /* 0x000000002310783b */ /* 0x000ee20000000200 */
[----:B-1----:R-:W-:Y:S01]  /*0d90*/  IMAD.U32 R34, RZ, RZ, UR12 ;  /* 0x0000000cff227e24 */ /* 0x002fe2000f8e00ff */
[----:B---3--:R-:W-:Y:S06]  /*0da0*/  HMMA.16816.F32.BF16 R4, R12, R16, R4 ;  /* 0x000000100c04723c */ /* 0x008fec0000041804 */
[----:B------:R-:W-:Y:S01]  /*0db0*/  HMMA.16816.F32.BF16 R8, R12, R18, R8 ;  /* 0x000000120c08723c */ /* 0x000fe20000041808 */
[----:B------:R-:W-:-:S06]  /*0dc0*/  LEA R16, R2, UR15, 0x1 ;  /* 0x0000000f02107c11 */ /* 0x000fcc000f8e08ff */
[----:B------:R-:W-:Y:S01]  /*0dd0*/  LEA R12, R3, UR14, 0x1 ;  /* 0x0000000e030c7c11 */ /* 0x000fe2000f8e08ff */
[----:B------:R-:W-:Y:S01]  /*0de0*/  LDSM.16.M88.4 R16, [R16] ;  /* 0x000000001010783b */ /* 0x000fe20000000200 */
[----:B------:R-:W-:-:S04]  /*0df0*/  UIADD3 UR14, UR13, 0x40, URZ ;  /* 0x000000400d0e7890 */ /* 0x000fc8000fffe03f */
        /* <DEDUP_REMOVED lines=9> */
[----:B--2---:R-:W-:Y:S01]  /*0e90*/  LEA R37, R25, UR14, 0x1 ;  /* 0x0000000e19257c11 */ /* 0x004fe2000f8e08ff */
[----:B------:R-:W-:-:S02]  /*0ea0*/  USEL UR4, UR4, URZ, !UP1 ;  /* 0x0000003f04047287 */ /* 0x000fc4000c800000 */
[----:B------:R-:W-:Y:S02]  /*0eb0*/  USEL UR12, UR12, URZ, !UP2 ;  /* 0x0000003f0c0c7287 */ /* 0x000fe4000d000000 */
[----:B------:R-:W-:Y:S02]  /*0ec0*/  ULEA UR14, UR4, UR10, 0xa ;  /* 0x0000000a040e7291 */ /* 0x000fe4000f8e503f */
[----:B------:R-:W-:Y:S02]  /*0ed0*/  ULEA UR15, UR4, UR11, 0xc ;  /* 0x0000000b040f7291 */ /* 0x000fe4000f8e603f */
[----:B------:R-:W-:-:S04]  /*0ee0*/  UIADD3 UR4, UR4, 0x1, URZ ;  /* 0x0000000104047890 */ /* 0x000fc8000fffe03f */
[----:B------:R-:W-:Y:S01]  /*0ef0*/  LEA R36, R20, UR15, 0x1 ;  /* 0x0000000f14247c11 */ /* 0x000fe2000f8e08ff */
[----:B-1----:R-:W-:Y:S06]  /*0f00*/  HMMA.16816.F32.BF16 R4, R12, R16, R4 ;  /* 0x000000100c04723c */ /* 0x002fec0000041804 */
[----:B------:R-:W-:Y:S01]  /*0f10*/  HMMA.16816.F32.BF16 R8, R12, R18, R8 ;  /* 0x000000120c08723c */ /* 0x000fe20000041808 */
[----:B------:R-:W-:Y:S01]  /*0f20*/  IMAD R17, R34, 0x400, R27 ;  /* 0x0000040022117824 */ /* 0x000fe200078e021b */
[----:B------:R-:W-:-:S04]  /*0f30*/  LEA R34, R22, UR14, 0x1 ;  /* 0x0000000e16227c11 */ /* 0x000fc8000f8e08ff */
[----:B------:R-:W-:Y:S01]  /*0f40*/  @!PT LDS RZ, [RZ] ;  /* 0x00000000fffff984 */ /* 0x000fe20000000800 */
[----:B------:R-:W-:Y:S01]  /*0f50*/  @!PT LDS RZ, [RZ] ;  /* 0x00000000fffff984 */ /* 0x000fe20000000800 */
[----:B------:R-:W-:Y:S01]  /*0f60*/  @!PT LDS RZ, [RZ] ;  /* 0x00000000fffff984 */ /* 0x000fe20000000800 */
[----:B------:R1:W-:Y:S04]  /*0f70*/  LDGSTS.E.64 [R17], desc[UR16][R28.64+0x40], !P0 ;  /* 0x000000401c117fae */ /* 0x0003e8000c121a50 */
[----:B------:R-:W0:Y:S04]  /*0f80*/  LDGDEPBAR ;  /* 0x00000000000079af */ /* 0x000e280000000000 */
[----:B------:R2:W-:Y:S04]  /*0f90*/  LDGSTS.E.BYPASS.128 [R35], desc[UR16][R30.64+0x40], !P0 ;  /* 0x000000401e237fae */ /* 0x0005e8000c101c50 */
[----:B------:R3:W-:Y:S04]  /*0fa0*/  LDGSTS.E.BYPASS.128 [R37], desc[UR16][R32.64+0x40], !P0 ;  /* 0x0000004020257fae */ /* 0x0007e8000c101c50 */
[----:B------:R-:W0:Y:S01]  /*0fb0*/  LDGDEPBAR ;  /* 0x00000000000079af */ /* 0x000e220000000000 */
[----:B------:R-:W-:-:S04]  /*0fc0*/  DEPBAR.LE SB0, 0x6 ;  /* 0x000081800000791a */ /* 0x000fc80000000000 */
[----:B------:R-:W-:Y:S06]  /*0fd0*/  BAR.SYNC.DEFER_BLOCKING 0x0 ;  /* 0x0000000000007b1d */ /* 0x000fec0000010000 */
[----:B------:R4:W-:Y:S04]  /*0fe0*/  LDSM.16.M88.4 R12, [R34] ;  /* 0x00000000220c783b */ /* 0x0009e80000000200 */
[----:B-1----:R-:W1:Y:S01]  /*0ff0*/  LDSM.16.M88.4 R16, [R36] ;  /* 0x000000002410783b */ /* 0x002e620000000200 */
[----:B----4-:R-:W-:Y:S01]  /*1000*/  IMAD.U32 R34, RZ, RZ, UR12 ;  /* 0x0000000cff227e24 */ /* 0x010fe2000f8e00ff */
[----:B-1----:R-:W-:Y:S06]  /*1010*/  HMMA.16816.F32.BF16 R4, R12, R16, R4 ;  /* 0x000000100c04723c */ /* 0x002fec0000041804 */
        /* <DEDUP_REMOVED lines=12> */
[----:B--2---:R-:W-:Y:S01]  /*10e0*/  LEA R35, R26, UR14, 0x1 ;  /* 0x0000000e1a237c11 */ /* 0x004fe2000f8e08ff */
[----:B------:R-:W-:Y:S01]  /*10f0*/  UISETP.GE.AND UP2, UPT, UR12, 0x4, UPT ;  /* 0x000000040c00788c */ /* 0x000fe2000bf46270 */
[----:B---3--:R-:W-:Y:S01]  /*1100*/  LEA R37, R25, UR14, 0x1 ;  /* 0x0000000e19257c11 */ /* 0x008fe2000f8e08ff */
        /* <DEDUP_REMOVED lines=67> */
[----:B------:R-:W-:Y:S02]  /*1540*/  UIADD3 UR14, UR13, 0xa0, URZ ;  /* 0x000000a00d0e7890 */ /* 0x000fe4000fffe03f */
[----:B------:R-:W-:Y:S02]  /*1550*/  UIADD3 UR13, UR13, 0xc0, URZ ;  /* 0x000000c00d0d7890 */ /* 0x000fe4000fffe03f */
        /* <DEDUP_REMOVED lines=11> */
[----:B------:R-:W-:Y:S02]  /*1610*/  UISETP.GE.U32.AND UP1, UPT, UR13, 0xb80, UPT ;  /* 0x00000b800d00788c */ /* 0x000fe4000bf26070 */
[----:B------:R-:W-:Y:S02]  /*1620*/  ULEA UR14, UR4, UR10, 0xa ;  /* 0x0000000a040e7291 */ /* 0x000fe4000f8e503f */
[----:B------:R-:W-:Y:S02]  /*1630*/  ULEA UR15, UR4, UR11, 0xc ;  /* 0x0000000b040f7291 */ /* 0x000fe4000f8e603f */
[----:B------:R-:W-:Y:S02]  /*1640*/  USEL UR12, UR12, URZ, !UP2 ;  /* 0x0000003f0c0c7287 */ /* 0x000fe4000d000000 */
[----:B------:R-:W-:Y:S02]  /*1650*/  UIADD3 UR4, UR4, 0x1, URZ ;  /* 0x0000000104047890 */ /* 0x000fe4000fffe03f */
        /* <DEDUP_REMOVED lines=11> */
[----:B------:R3:W-:Y:S01]  /*1710*/  LDGSTS.E.BYPASS.128 [R37], desc[UR16][R32.64+0x100], !P0 ;  /* 0x0000010020257fae */ /* 0x0007e2000c101c50 */
[----:B------:R-:W-:Y:S01]  /*1720*/  PLOP3.LUT P0, PT, PT, PT, UP1, 0x80, 0x0 ;  /* 0x000000000000781c */ /* 0x000fe20003f0f018 */
[----:B------:R-:W-:-:S02]  /*1730*/  UISETP.GE.AND UP1, UPT, UR4, 0x4, UPT ;  /* 0x000000040400788c */ /* 0x000fc4000bf26270 */
[----:B------:R-:W0:Y:S02]  /*1740*/  LDGDEPBAR ;  /* 0x00000000000079af */ /* 0x000e240000000000 */
[----:B------:R-:W-:Y:S02]  /*1750*/  USEL UR4, UR4, URZ, !UP1 ;  /* 0x0000003f04047287 */ /* 0x000fe4000c800000 */
[----:B------:R-:W-:-:S06]  /*1760*/  UISETP.GE.U32.AND UP1, UPT, UR13, 0xbe0, UPT ;  /* 0x00000be00d00788c */ /* 0x000fcc000bf26070 */
[----:B------:R-:W-:Y:S01]  /*1770*/  PLOP3.LUT P1, PT, PT, PT, UP1, 0x80, 0x0 ;  /* 0x000000000000781c */ /* 0x000fe20003f2f018 */
[----:B------:R-:W-:-:S04]  /*1780*/  DEPBAR.LE SB0, 0x6 ;  /* 0x000081800000791a */ /* 0x000fc80000000000 */
[----:B------:R-:W-:Y:S06]  /*1790*/  BAR.SYNC.DEFER_BLOCKING 0x0 ;  /* 0x0000000000007b1d */ /* 0x000fec0000010000 */
[----:B------:R4:W-:Y:S04]  /*17a0*/  LDSM.16.M88.4 R12, [R34] ;  /* 0x00000000220c783b */ /* 0x0009e80000000200 */
[----:B-1----:R-:W1:Y:S01]  /*17b0*/  LDSM.16.M88.4 R16, [R36] ;  /* 0x000000002410783b */ /* 0x002e620000000200 */
[----:B----4-:R-:W-:Y:S01]  /*17c0*/  IMAD.U32 R34, RZ, RZ, UR12 ;  /* 0x0000000cff227e24 */ /* 0x010fe2000f8e00ff */
[----:B-1----:R-:W-:Y:S06]  /*17d0*/  HMMA.16816.F32.BF16 R4, R12, R16, R4 ;  /* 0x000000100c04723c */ /* 0x002fec0000041804 */
[----:B------:R-:W-:Y:S01]  /*17e0*/  HMMA.16816.F32.BF16 R8, R12, R18, R8 ;  /* 0x000000120c08723c */ /* 0x000fe20000041808 */
[----:B------:R-:W-:Y:S01]  /*17f0*/  LEA R16, R3, UR14, 0x1 ;  /* 0x0000000e03107c11 */ /* 0x000fe2000f8e08ff */
[----:B------:R-:W-:-:S05]  /*1800*/  ULEA UR14, UR12, UR11, 0xc ;  /* 0x0000000b0c0e7291 */ /* 0x000fca000f8e603f */
[----:B------:R-:W-:Y:S01]  /*1810*/  LEA R12, R2, UR15, 0x1 ;  /* 0x0000000f020c7c11 */ /* 0x000fe2000f8e08ff */
[----:B------:R-:W-:Y:S01]  /*1820*/  LDSM.16.M88.4 R16, [R16] ;  /* 0x000000001010783b */ /* 0x000fe20000000200 */
[----:B--2---:R-:W-:Y:S01]  /*1830*/  LEA R35, R26, UR14, 0x1 ;  /* 0x0000000e1a237c11 */ /* 0x004fe2000f8e08ff */
[----:B------:R-:W-:Y:S01]  /*1840*/  ULEA UR15, UR4, UR10, 0xa ;  /* 0x0000000a040f7291 */ /* 0x000fe2000f8e503f */
[----:B---3--:R-:W-:Y:S01]  /*1850*/  LEA R37, R25, UR14, 0x1 ;  /* 0x0000000e19257c11 */ /* 0x008fe2000f8e08ff */
[----:B------:R-:W-:Y:S01]  /*1860*/  ULEA UR14, UR4, UR11, 0xc ;  /* 0x0000000b040e7291 */ /* 0x000fe2000f8e603f */
[----:B------:R-:W1:Y:S05]  /*1870*/  LDSM.16.M88.4 R12, [R12] ;  /* 0x000000000c0c783b */ /* 0x000e6a0000000200 */
[----:B-1----:R-:W-:Y:S06]  /*1880*/  HMMA.16816.F32.BF16 R4, R16, R12, R4 ;  /* 0x0000000c1004723c */ /* 0x002fec0000041804 */
[----:B------:R-:W-:Y:S01]  /*1890*/  HMMA.16816.F32.BF16 R16, R16, R14, R8 ;  /* 0x0000000e1010723c */ /* 0x000fe20000041808 */
[----:B------:R-:W-:Y:S01]  /*18a0*/  IMAD R13, R34, 0x400, R27 ;  /* 0x00000400220d7824 */ /* 0x000fe200078e021b */
[----:B------:R-:W-:Y:S01]  /*18b0*/  BAR.SYNC.DEFER_BLOCKING 0x0 ;  /* 0x0000000000007b1d */ /* 0x000fe20000010000 */
[----:B------:R-:W-:-:S04]  /*18c0*/  LEA R12, R20, UR14, 0x1 ;  /* 0x0000000e140c7c11 */ /* 0x000fc8000f8e08ff */
[----:B------:R-:W-:Y:S01]  /*18d0*/  LEA R8, R22, UR15, 0x1 ;  /* 0x0000000f16087c11 */ /* 0x000fe2000f8e08ff */
[----:B------:R-:W-:Y:S01]  /*18e0*/  @!PT LDS RZ, [RZ] ;  /* 0x00000000fffff984 */ /* 0x000fe20000000800 */
[----:B------:R-:W-:Y:S01]  /*18f0*/  @!PT LDS RZ, [RZ] ;  /* 0x00000000fffff984 */ /* 0x000fe20000000800 */
[----:B------:R-:W-:Y:S01]  /*1900*/  @!PT LDS RZ, [RZ] ;  /* 0x00000000fffff984 */ /* 0x000fe20000000800 */
[----:B------:R-:W-:Y:S04]  /*1910*/  LDGSTS.E.64 [R13], desc[UR16][R28.64+0x140], !P0 ;  /* 0x000001401c0d7fae */ /* 0x000fe8000c121a50 */
[----:B------:R-:W0:Y:S04]  /*1920*/  LDGDEPBAR ;  /* 0x00000000000079af */ /* 0x000e280000000000 */
[----:B------:R-:W-:Y:S04]  /*1930*/  LDGSTS.E.BYPASS.128 [R35], desc[UR16][R30.64+0x140], !P0 ;  /* 0x000001401e237fae */ /* 0x000fe8000c101c50 */
[----:B------:R1:W-:Y:S04]  /*1940*/  LDGSTS.E.BYPASS.128 [R37], desc[UR16][R32.64+0x140], !P0 ;  /* 0x0000014020257fae */ /* 0x0003e8000c101c50 */
[----:B------:R-:W0:Y:S01]  /*1950*/  LDGDEPBAR ;  /* 0x00000000000079af */ /* 0x000e220000000000 */
[----:B-1----:R-:W-:-:S05]  /*1960*/  IADD3 R32, P0, R32, 0x180, RZ ;  /* 0x0000018020207810 */ /* 0x002fca0007f1e0ff */
[----:B------:R-:W-:Y:S01]  /*1970*/  IMAD.X R33, RZ, RZ, R33, P0 ;  /* 0x000000ffff217224 */ /* 0x000fe200000e0621 */
[----:B------:R-:W-:-:S05]  /*1980*/  IADD3 R30, P0, R30, 0x180, RZ ;  /* 0x000001801e1e7810 */ /* 0x000fca0007f1e0ff */
[----:B------:R-:W-:Y:S01]  /*1990*/  IMAD.X R31, RZ, RZ, R31, P0 ;  /* 0x000000ffff1f7224 */ /* 0x000fe200000e061f */
[----:B------:R-:W-:Y:S01]  /*19a0*/  IADD3 R28, P0, R28, 0x180, RZ ;  /* 0x000001801c1c7810 */ /* 0x000fe20007f1e0ff */
[----:B------:R-:W-:-:S04]  /*19b0*/  DEPBAR.LE SB0, 0x6 ;  /* 0x000081800000791a */ /* 0x000fc80000000000 */
[----:B------:R-:W-:Y:S01]  /*19c0*/  BAR.SYNC.DEFER_BLOCKING 0x0 ;  /* 0x0000000000007b1d */ /* 0x000fe20000010000 */
[----:B------:R-:W-:-:S05]  /*19d0*/  IMAD.X R29, RZ, RZ, R29, P0 ;  /* 0x000000ffff1d7224 */ /* 0x000fca00000e061d */
[----:B------:R-:W1:Y:S04]  /*19e0*/  LDSM.16.M88.4 R8, [R8] ;  /* 0x000000000808783b */ /* 0x000e680000000200 */
[----:B------:R-:W2:Y:S01]  /*19f0*/  LDSM.16.M88.4 R12, [R12] ;  /* 0x000000000c0c783b */ /* 0x000ea20000000200 */
[----:B------:R-:W-:Y:S05]  /*1a00*/  @!P1 BRA `(.L_x_0) ;  /* 0xfffffff000349947 */ /* 0x000fea000383ffff */
[----:B------:R-:W-:Y:S01]  /*1a10*/  IABS R2, UR18 ;  /* 0x0000001200027c13 */ /* 0x000fe20008000000 */
[----:B------:R-:W-:Y:S01]  /*1a20*/  UISETP.GE.AND UP2, UPT, UR18, URZ, UPT ;  /* 0x0000003f1200728c */ /* 0x000fe2000bf46270 */
[----:B------:R-:W-:Y:S01]  /*1a30*/  IMAD.SHL.U32 R3, R21, 0x8, RZ ;  /* 0x0000000815037824 */ /* 0x000fe200078e00ff */
[----:B------:R-:W-:-:S04]  /*1a40*/  DEPBAR.LE SB0, 0x0 ;  /* 0x000080000000791a */ /* 0x000fc80000000000 */
[----:B------:R-:W-:Y:S01]  /*1a50*/  R2UR UR4, R2 ;  /* 0x00000000020472ca */ /* 0x000fe200000e0000 */
[C---:B------:R-:W-:Y:S01]  /*1a60*/  IMAD.SHL.U32 R2, R0.reuse, 0x2, RZ ;  /* 0x0000000200027824 */ /* 0x040fe200078e00ff */
[----:B------:R-:W-:Y:S01]  /*1a70*/  F2FP.BF16.F32.PACK_AB R5, R5, R4 ;  /* 0x000000040505723e */ /* 0x000fe200000010ff */
[----:B------:R-:W-:Y:S01]  /*1a80*/  IMAD.SHL.U32 R4, R21, 0x4, RZ ;  /* 0x0000000415047824 */ /* 0x000fe200078e00ff */
[----:B------:R-:W-:Y:S01]  /*1a90*/  F2FP.BF16.F32.PACK_AB R7, R7, R6 ;  /* 0x000000060707723e */ /* 0x000fe200000010ff */
[C---:B-1----:R-:W-:Y:S01]  /*1aa0*/  IMAD.SHL.U32 R9, R0.reuse, 0x8, RZ ;  /* 0x0000000800097824 */ /* 0x042fe200078e00ff */
[----:B------:R-:W-:Y:S02]  /*1ab0*/  LOP3.LUT R3, R3, 0x6, R2, 0xf8, !PT ;  /* 0x0000000603037812 */ /* 0x000fe400078ef802 */
[----:B------:R-:W-:Y:S02]  /*1ac0*/  LOP3.LUT R2, R0, 0x1f, RZ, 0xc0, !PT ;  /* 0x0000001f00027812 */ /* 0x000fe400078ec0ff */
[----:B------:R-:W-:-:S02]  /*1ad0*/  F2FP.BF16.F32.PACK_AB R17, R17, R16 ;  /* 0x000000101111723e */ /* 0x000fc400000010ff */
[----:B------:R-:W-:Y:S01]  /*1ae0*/  SHF.R.U32.HI R2, RZ, 0x2, R2 ;  /* 0x00000002ff027819 */ /* 0x000fe20000011602 */
[----:B------:R-:W-:Y:S01]  /*1af0*/  UIMAD.WIDE.U32 UR12, UR7, UR4, URZ ;  /* 0x00000004070c72a5 */ /* 0x000fe2000f8e003f */
[----:B------:R-:W-:Y:S02]  /*1b00*/  F2FP.BF16.F32.PACK_AB R19, R19, R18 ;  /* 0x000000121313723e */ /* 0x000fe400000010ff */
[----:B------:R-:W-:Y:S01]  /*1b10*/  SHF.R.U32.HI R6, RZ, 0x3, R0 ;  /* 0x00000003ff067819 */ /* 0x000fe20000011600 */
[----:B------:R-:W-:Y:S01]  /*1b20*/  UIMAD UR5, UR13, UR5, UR4 ;  /* 0x000000050d0572a4 */ /* 0x000fe2000f8e0204 */
[----:B------:R-:W-:Y:S01]  /*1b30*/  IMAD R2, R2, 0x48, R3 ;  /* 0x0000004802027824 */ /* 0x000fe200078e0203 */
[----:B------:R-:W-:Y:S02]  /*1b40*/  LOP3.LUT R23, R4, R23, RZ, 0xfc, !PT ;  /* 0x0000001704177212 */ /* 0x000fe400078efcff */
[----:B------:R-:W-:Y:S01]  /*1b50*/  UISETP.GT.U32.AND UP1, UPT, UR19, UR5, UPT ;  /* 0x000000051300728c */ /* 0x000fe2000bf24070 */
[----:B------:R-:W-:Y:S01]  /*1b60*/  SGXT.U32 R4, R6, 0x4 ;  /* 0x000000040604781a */ /* 0x000fe20000000000 */
[----:B------:R-:W-:Y:S01]  /*1b70*/  IMAD.U32 R6, RZ, RZ, UR9 ;  /* 0x00000009ff067e24 */ /* 0x000fe2000f8e00ff */
[----:B------:R-:W-:Y:S01]  /*1b80*/  LEA R2, R2, UR10, 0x1 ;  /* 0x0000000a02027c11 */ /* 0x000fe2000f8e08ff */
[----:B------:R-:W-:Y:S01]  /*1b90*/  BAR.SYNC.DEFER_BLOCKING 0x0 ;  /* 0x0000000000007b1d */ /* 0x000fe20000010000 */
[----:B------:R-:W-:-:S02]  /*1ba0*/  IMAD R23, R23, 0x9, R24 ;  /* 0x0000000917177824 */ /* 0x000fc400078e0218 */
[----:B------:R-:W-:-:S04]  /*1bb0*/  LOP3.LUT R9, R6, 0x38, R9, 0xf8, !PT ;  /* 0x0000003806097812 */ /* 0x000fc800078ef809 */
[----:B------:R-:W-:-:S04]  /*1bc0*/  @!UP1 UIADD3 UR5, UR5, -UR19, URZ ;  /* 0x8000001305059290 */ /* 0x000fc8000fffe03f */
[----:B------:R-:W-:-:S11]  /*1bd0*/  UISETP.GT.U32.AND UP1, UPT, UR19, UR5, UPT ;  /* 0x000000051300728c */ /* 0x000fd6000bf24070 */
[----:B------:R-:W-:Y:S01]  /*1be0*/  @!UP1 UIADD3 UR5, UR5, -UR19, URZ ;  /* 0x8000001305059290 */ /* 0x000fe2000fffe03f */
[----:B------:R1:W-:Y:S03]  /*1bf0*/  STS [R2], R5 ;  /* 0x0000000502007388 */ /* 0x0003e60000000800 */
[----:B------:R-:W-:Y:S01]  /*1c00*/  @!UP2 UIADD3 UR5, -UR5, URZ, URZ ;  /* 0x0000003f0505a290 */ /* 0x000fe2000fffe13f */
[----:B------:R1:W-:Y:S03]  /*1c10*/  STS [R2+0x480], R7 ;  /* 0x0004800702007388 */ /* 0x0003e60000000800 */
[----:B------:R-:W-:Y:S01]  /*1c20*/  USEL UR5, UR8, UR5, !UP0 ;  /* 0x0000000508057287 */ /* 0x000fe2000c000000 */
[----:B------:R1:W-:Y:S03]  /*1c30*/  STS [R2+0x40], R17 ;  /* 0x0000401102007388 */ /* 0x0003e60000000800 */
[----:B------:R-:W-:Y:S01]  /*1c40*/  ULEA UR5, UR6, UR5, 0x3 ;  /* 0x0000000506057291 */ /* 0x000fe2000f8e183f */
[----:B------:R1:W-:Y:S03]  /*1c50*/  STS [R2+0x4c0], R19 ;  /* 0x0004c01302007388 */ /* 0x0003e60000000800 */
[----:B------:R-:W-:-:S06]  /*1c60*/  USHF.L.U32 UR5, UR5, 0x4, URZ ;  /* 0x0000000405057899 */ /* 0x000fcc000800063f */
[----:B------:R-:W-:Y:S01]  /*1c70*/  LOP3.LUT R0, R4, UR5, RZ, 0xfc, !PT ;  /* 0x0000000504007c12 */ /* 0x000fe2000f8efcff */
[----:B------:R-:W-:Y:S03]  /*1c80*/  BAR.SYNC.DEFER_BLOCKING 0x0 ;  /* 0x0000000000007b1d */ /* 0x000fe60000010000 */
[----:B------:R-:W-:Y:S01]  /*1c90*/  ISETP.GE.AND P0, PT, R0, 0x1, PT ;  /* 0x000000010000780c */ /* 0x000fe20003f06270 */
[----:B------:R-:W-:-:S03]  /*1ca0*/  IMAD.SHL.U32 R0, R23, 0x8, RZ ;  /* 0x0000000817007824 */ /* 0x000fc600078e00ff */
[----:B------:R-:W-:Y:S02]  /*1cb0*/  ISETP.LT.AND P0, PT, R9, 0x2400, !P0 ;  /* 0x000024000900780c */ /* 0x000fe40004701270 */
[----:B------:R-:W-:-:S11]  /*1cc0*/  LEA R0, R0, UR10, 0x1 ;  /* 0x0000000a00007c11 */ /* 0x000fd6000f8e08ff */
[----:B-1----:R-:W-:Y:S05]  /*1cd0*/  @!P0 EXIT ;  /* 0x000000000000894d */ /* 0x002fea0003800000 */
[----:B------:R-:W1:Y:S01]  /*1ce0*/  LDS.128 R4, [R0] ;  /* 0x0000000000047984 */ /* 0x000e620000000c00 */
[----:B------:R-:W2:Y:S02]  /*1cf0*/  LDC.64 R2, c[0x0][0x220] ;  /* 0x00008800ff027b82 */ /* 0x000ea40000000a00 */
[----:B--2---:R-:W-:-:S05]  /*1d00*/  IMAD.WIDE R2, R9, 0x2, R2 ;  /* 0x0000000209027825 */ /* 0x004fca00078e0202 */
[----:B-1----:R-:W-:Y:S01]  /*1d10*/  STG.E.128 desc[UR16][R2.64], R4 ;  /* 0x0000000402007986 */ /* 0x002fe2000c101d10 */
[----:B------:R-:W-:Y:S05]  /*1d20*/  EXIT ;  /* 0x000000000000794d */ /* 0x000fea0003800000 */
.L_x_1:
[----:B------:R-:W-:-:S00]  /*1d30*/  BRA `(.L_x_1) ;  /* 0xfffffffc00fc7947 */ /* 0x000fc0000383ffff */
[----:B------:R-:W-:-:S00]  /*1d40*/  NOP ;  /* 0x0000000000007918 */ /* 0x000fc00000000000 */
        /* <DEDUP_REMOVED lines=11> */
.L_x_2:


//--------------------- .nv.shared.triton_mm      --------------------------
	.section	.nv.shared.triton_mm,"aw",@nobits
	.sectionflags	@""
	.align	16
	.zero		1024


//--------------------- .nv.constant0.triton_mm   --------------------------
	.section	.nv.constant0.triton_mm,"a",@progbits
	.sectionflags	@""
	.align	4
.nv.constant0.triton_mm:
	.zero		552
